//
// Generated by NVIDIA NVVM Compiler
//
// Compiler Build ID: CL-36424714
// Cuda compilation tools, release 13.0, V13.0.88
// Based on NVVM 20.0.0
//

.version 9.0
.target sm_100
.address_size 64

	// .globl	_Z10initializeiPfS_S_

.visible .entry _Z10initializeiPfS_S_(
	.param .u32 _Z10initializeiPfS_S__param_0,
	.param .u64 .ptr .align 1 _Z10initializeiPfS_S__param_1,
	.param .u64 .ptr .align 1 _Z10initializeiPfS_S__param_2,
	.param .u64 .ptr .align 1 _Z10initializeiPfS_S__param_3
)
{
	.reg .pred 	%p<2>;
	.reg .b32 	%r<9>;
	.reg .b32 	%f<3>;
	.reg .b64 	%rd<11>;

	ld.param.u32 	%r2, [_Z10initializeiPfS_S__param_0];
	ld.param.u64 	%rd1, [_Z10initializeiPfS_S__param_1];
	ld.param.u64 	%rd2, [_Z10initializeiPfS_S__param_2];
	ld.param.u64 	%rd3, [_Z10initializeiPfS_S__param_3];
	mov.u32 	%r3, %ctaid.x;
	mov.u32 	%r4, %ntid.x;
	mov.u32 	%r5, %tid.x;
	mad.lo.s32 	%r1, %r3, %r4, %r5;
	setp.ge.s32 	%p1, %r1, %r2;
	@%p1 bra 	$L__BB0_2;
	cvta.to.global.u64 	%rd4, %rd3;
	cvta.to.global.u64 	%rd5, %rd1;
	cvta.to.global.u64 	%rd6, %rd2;
	mul.wide.s32 	%rd7, %r1, 4;
	add.s64 	%rd8, %rd4, %rd7;
	mov.b32 	%r6, 0;
	st.global.u32 	[%rd8], %r6;
	add.s32 	%r7, %r1, 1;
	cvt.rn.f32.s32 	%f1, %r7;
	add.s64 	%rd9, %rd5, %rd7;
	st.global.f32 	[%rd9], %f1;
	sub.s32 	%r8, 1, %r1;
	cvt.rn.f32.s32 	%f2, %r8;
	add.s64 	%rd10, %rd6, %rd7;
	st.global.f32 	[%rd10], %f2;
$L__BB0_2:
	ret;

}
	// .globl	_Z10addVectorsiPfS_S_
.visible .entry _Z10addVectorsiPfS_S_(
	.param .u32 _Z10addVectorsiPfS_S__param_0,
	.param .u64 .ptr .align 1 _Z10addVectorsiPfS_S__param_1,
	.param .u64 .ptr .align 1 _Z10addVectorsiPfS_S__param_2,
	.param .u64 .ptr .align 1 _Z10addVectorsiPfS_S__param_3
)
{
	.reg .pred 	%p<2>;
	.reg .b32 	%r<6>;
	.reg .b32 	%f<4>;
	.reg .b64 	%rd<11>;

	ld.param.u32 	%r2, [_Z10addVectorsiPfS_S__param_0];
	ld.param.u64 	%rd1, [_Z10addVectorsiPfS_S__param_1];
	ld.param.u64 	%rd2, [_Z10addVectorsiPfS_S__param_2];
	ld.param.u64 	%rd3, [_Z10addVectorsiPfS_S__param_3];
	mov.u32 	%r3, %ctaid.x;
	mov.u32 	%r4, %ntid.x;
	mov.u32 	%r5, %tid.x;
	mad.lo.s32 	%r1, %r3, %r4, %r5;
	setp.ge.s32 	%p1, %r1, %r2;
	@%p1 bra 	$L__BB1_2;
	cvta.to.global.u64 	%rd4, %rd1;
	cvta.to.global.u64 	%rd5, %rd2;
	cvta.to.global.u64 	%rd6, %rd3;
	mul.wide.s32 	%rd7, %r1, 4;
	add.s64 	%rd8, %rd4, %rd7;
	ld.global.f32 	%f1, [%rd8];
	add.s64 	%rd9, %rd5, %rd7;
	ld.global.f32 	%f2, [%rd9];
	add.f32 	%f3, %f1, %f2;
	add.s64 	%rd10, %rd6, %rd7;
	st.global.f32 	[%rd10], %f3;
$L__BB1_2:
	ret;

}


// ===== COMPILED SASS (sm_100) =====

	.target	sm_100

	.elftype	@"ET_EXEC"


//--------------------- .note.nv.tkinfo           --------------------------
	.section	.note.nv.tkinfo,"",@"SHT_NOTE"
	.sectionflags	@"SHF_NOTE_NV_TKINFO"
	.tkinfo
        /*0018*/ 	.word	0x00000002
        /*0030*/ 	.string	""
        /*0030*/ 	.string	"ptxas"
        /*0030*/ 	.string	"Cuda compilation tools, release 13.0, V13.0.88"
        /*0030*/ 	.string	"Build cuda_13.0.r13.0/compiler.36424714_0"
        /*0030*/ 	.string	"-arch sm_100 -m 64 "



//--------------------- .note.nv.cuinfo           --------------------------
	.section	.note.nv.cuinfo,"",@"SHT_NOTE"
	.sectionflags	@"SHF_NOTE_NV_CUINFO"
        /*0018*/ 	.short	0x0002
        /*001a*/ 	.short	0x0064
        /*001c*/ 	.short	0x0082
	.zero		2


//--------------------- .nv.info                  --------------------------
	.section	.nv.info,"",@"SHT_CUDA_INFO"
	.align	4


	//----- nvinfo : EIATTR_REGCOUNT
	.align		4
        /*0000*/ 	.byte	0x04, 0x2f
        /*0002*/ 	.short	(.L_1 - .L_0)
	.align		4
.L_0:
        /*0004*/ 	.word	index@(_Z10initializeiPfS_S_)
        /*0008*/ 	.word	0x0000000e


	//----- nvinfo : EIATTR_FRAME_SIZE
	.align		4
.L_1:
        /*000c*/ 	.byte	0x04, 0x11
        /*000e*/ 	.short	(.L_3 - .L_2)
	.align		4
.L_2:
        /*0010*/ 	.word	index@(_Z10initializeiPfS_S_)
        /*0014*/ 	.word	0x00000000


	//----- nvinfo : EIATTR_REGCOUNT
	.align		4
.L_3:
        /*0018*/ 	.byte	0x04, 0x2f
        /*001a*/ 	.short	(.L_5 - .L_4)
	.align		4
.L_4:
        /*001c*/ 	.word	index@(_Z10addVectorsiPfS_S_)
        /*0020*/ 	.word	0x0000000c


	//----- nvinfo : EIATTR_FRAME_SIZE
	.align		4
.L_5:
        /*0024*/ 	.byte	0x04, 0x11
        /*0026*/ 	.short	(.L_7 - .L_6)
	.align		4
.L_6:
        /*0028*/ 	.word	index@(_Z10addVectorsiPfS_S_)
        /*002c*/ 	.word	0x00000000


	//----- nvinfo : EIATTR_MIN_STACK_SIZE
	.align		4
.L_7:
        /*0030*/ 	.byte	0x04, 0x12
        /*0032*/ 	.short	(.L_9 - .L_8)
	.align		4
.L_8:
        /*0034*/ 	.word	index@(_Z10addVectorsiPfS_S_)
        /*0038*/ 	.word	0x00000000


	//----- nvinfo : EIATTR_MIN_STACK_SIZE
	.align		4
.L_9:
        /*003c*/ 	.byte	0x04, 0x12
        /*003e*/ 	.short	(.L_11 - .L_10)
	.align		4
.L_10:
        /*0040*/ 	.word	index@(_Z10initializeiPfS_S_)
        /*0044*/ 	.word	0x00000000
.L_11:


//--------------------- .nv.compat                --------------------------
	.section	.nv.compat,"",@"SHT_CUDA_COMPAT_INFO"
	.align	4
        /*0000*/ 	.byte	0x02, 0x09, 0x00, 0x00, 0x02, 0x02, 0x01, 0x00, 0x02, 0x05, 0x05, 0x00, 0x03, 0x07, 0x01, 0x01
        /*0010*/ 	.byte	0x02, 0x03, 0x00, 0x00, 0x02, 0x06, 0x01, 0x00, 0x04, 0x0b, 0x08, 0x00, 0x09, 0x00, 0x00, 0x00
        /*0020*/ 	.byte	0x00, 0x00, 0x00, 0x00


//--------------------- .nv.info._Z10addVectorsiPfS_S_ --------------------------
	.section	.nv.info._Z10addVectorsiPfS_S_,"",@"SHT_CUDA_INFO"
	.sectionflags	@""
	.align	4


	//----- nvinfo : EIATTR_CUDA_API_VERSION
	.align		4
        /*0000*/ 	.byte	0x04, 0x37
        /*0002*/ 	.short	(.L_13 - .L_12)
.L_12:
        /*0004*/ 	.word	0x00000082


	//----- nvinfo : EIATTR_KPARAM_INFO
	.align		4
.L_13:
        /*0008*/ 	.byte	0x04, 0x17
        /*000a*/ 	.short	(.L_15 - .L_14)
.L_14:
        /*000c*/ 	.word	0x00000000
        /*0010*/ 	.short	0x0003
        /*0012*/ 	.short	0x0018
        /*0014*/ 	.byte	0x00, 0xf5, 0x21, 0x00


	//----- nvinfo : EIATTR_KPARAM_INFO
	.align		4
.L_15:
        /*0018*/ 	.byte	0x04, 0x17
        /*001a*/ 	.short	(.L_17 - .L_16)
.L_16:
        /*001c*/ 	.word	0x00000000
        /*0020*/ 	.short	0x0002
        /*0022*/ 	.short	0x0010
        /*0024*/ 	.byte	0x00, 0xf5, 0x21, 0x00


	//----- nvinfo : EIATTR_KPARAM_INFO
	.align		4
.L_17:
        /*0028*/ 	.byte	0x04, 0x17
        /*002a*/ 	.short	(.L_19 - .L_18)
.L_18:
        /*002c*/ 	.word	0x00000000
        /*0030*/ 	.short	0x0001
        /*0032*/ 	.short	0x0008
        /*0034*/ 	.byte	0x00, 0xf5, 0x21, 0x00


	//----- nvinfo : EIATTR_KPARAM_INFO
	.align		4
.L_19:
        /*0038*/ 	.byte	0x04, 0x17
        /*003a*/ 	.short	(.L_21 - .L_20)
.L_20:
        /*003c*/ 	.word	0x00000000
        /*0040*/ 	.short	0x0000
        /*0042*/ 	.short	0x0000
        /*0044*/ 	.byte	0x00, 0xf0, 0x11, 0x00


	//----- nvinfo : EIATTR_SPARSE_MMA_MASK
	.align		4
.L_21:
        /*0048*/ 	.byte	0x03, 0x50
        /*004a*/ 	.short	0x0000


	//----- nvinfo : EIATTR_MAXREG_COUNT
	.align		4
        /*004c*/ 	.byte	0x03, 0x1b
        /*004e*/ 	.short	0x00ff


	//----- nvinfo : EIATTR_MERCURY_ISA_VERSION
	.align		4
        /*0050*/ 	.byte	0x03, 0x5f
        /*0052*/ 	.short	0x0101


	//----- nvinfo : EIATTR_VRC_CTA_INIT_COUNT
	.align		4
        /*0054*/ 	.byte	0x02, 0x4a
	.zero		1
	.zero		1


	//----- nvinfo : EIATTR_EXIT_INSTR_OFFSETS
	.align		4
        /*0058*/ 	.byte	0x04, 0x1c
        /*005a*/ 	.short	(.L_23 - .L_22)


	//   ....[0]....
.L_22:
        /*005c*/ 	.word	0x00000070


	//   ....[1]....
        /*0060*/ 	.word	0x00000130


	//----- nvinfo : EIATTR_CBANK_PARAM_SIZE
	.align		4
.L_23:
        /*0064*/ 	.byte	0x03, 0x19
        /*0066*/ 	.short	0x0020


	//----- nvinfo : EIATTR_PARAM_CBANK
	.align		4
        /*0068*/ 	.byte	0x04, 0x0a
        /*006a*/ 	.short	(.L_25 - .L_24)
	.align		4
.L_24:
        /*006c*/ 	.word	index@(.nv.constant0._Z10addVectorsiPfS_S_)
        /*0070*/ 	.short	0x0380
        /*0072*/ 	.short	0x0020


	//----- nvinfo : EIATTR_SW_WAR
	.align		4
.L_25:
        /*0074*/ 	.byte	0x04, 0x36
        /*0076*/ 	.short	(.L_27 - .L_26)
.L_26:
        /*0078*/ 	.word	0x00000008
.L_27:


//--------------------- .nv.info._Z10initializeiPfS_S_ --------------------------
	.section	.nv.info._Z10initializeiPfS_S_,"",@"SHT_CUDA_INFO"
	.sectionflags	@""
	.align	4


	//----- nvinfo : EIATTR_CUDA_API_VERSION
	.align		4
        /*0000*/ 	.byte	0x04, 0x37
        /*0002*/ 	.short	(.L_29 - .L_28)
.L_28:
        /*0004*/ 	.word	0x00000082


	//----- nvinfo : EIATTR_KPARAM_INFO
	.align		4
.L_29:
        /*0008*/ 	.byte	0x04, 0x17
        /*000a*/ 	.short	(.L_31 - .L_30)
.L_30:
        /*000c*/ 	.word	0x00000000
        /*0010*/ 	.short	0x0003
        /*0012*/ 	.short	0x0018
        /*0014*/ 	.byte	0x00, 0xf5, 0x21, 0x00


	//----- nvinfo : EIATTR_KPARAM_INFO
	.align		4
.L_31:
        /*0018*/ 	.byte	0x04, 0x17
        /*001a*/ 	.short	(.L_33 - .L_32)
.L_32:
        /*001c*/ 	.word	0x00000000
        /*0020*/ 	.short	0x0002
        /*0022*/ 	.short	0x0010
        /*0024*/ 	.byte	0x00, 0xf5, 0x21, 0x00


	//----- nvinfo : EIATTR_KPARAM_INFO
	.align		4
.L_33:
        /*0028*/ 	.byte	0x04, 0x17
        /*002a*/ 	.short	(.L_35 - .L_34)
.L_34:
        /*002c*/ 	.word	0x00000000
        /*0030*/ 	.short	0x0001
        /*0032*/ 	.short	0x0008
        /*0034*/ 	.byte	0x00, 0xf5, 0x21, 0x00


	//----- nvinfo : EIATTR_KPARAM_INFO
	.align		4
.L_35:
        /*0038*/ 	.byte	0x04, 0x17
        /*003a*/ 	.short	(.L_37 - .L_36)
.L_36:
        /*003c*/ 	.word	0x00000000
        /*0040*/ 	.short	0x0000
        /*0042*/ 	.short	0x0000
        /*0044*/ 	.byte	0x00, 0xf0, 0x11, 0x00


	//----- nvinfo : EIATTR_SPARSE_MMA_MASK
	.align		4
.L_37:
        /*0048*/ 	.byte	0x03, 0x50
        /*004a*/ 	.short	0x0000


	//----- nvinfo : EIATTR_MAXREG_COUNT
	.align		4
        /*004c*/ 	.byte	0x03, 0x1b
        /*004e*/ 	.short	0x00ff


	//----- nvinfo : EIATTR_MERCURY_ISA_VERSION
	.align		4
        /*0050*/ 	.byte	0x03, 0x5f
        /*0052*/ 	.short	0x0101


	//----- nvinfo : EIATTR_VRC_CTA_INIT_COUNT
	.align		4
        /*0054*/ 	.byte	0x02, 0x4a
	.zero		1
	.zero		1


	//----- nvinfo : EIATTR_EXIT_INSTR_OFFSETS
	.align		4
        /*0058*/ 	.byte	0x04, 0x1c
        /*005a*/ 	.short	(.L_39 - .L_38)


	//   ....[0]....
.L_38:
        /*005c*/ 	.word	0x00000070


	//   ....[1]....
        /*0060*/ 	.word	0x00000160


	//----- nvinfo : EIATTR_CBANK_PARAM_SIZE
	.align		4
.L_39:
        /*0064*/ 	.byte	0x03, 0x19
        /*0066*/ 	.short	0x0020


	//----- nvinfo : EIATTR_PARAM_CBANK
	.align		4
        /*0068*/ 	.byte	0x04, 0x0a
        /*006a*/ 	.short	(.L_41 - .L_40)
	.align		4
.L_40:
        /*006c*/ 	.word	index@(.nv.constant0._Z10initializeiPfS_S_)
        /*0070*/ 	.short	0x0380
        /*0072*/ 	.short	0x0020


	//----- nvinfo : EIATTR_SW_WAR
	.align		4
.L_41:
        /*0074*/ 	.byte	0x04, 0x36
        /*0076*/ 	.short	(.L_43 - .L_42)
.L_42:
        /*0078*/ 	.word	0x00000008
.L_43:


//--------------------- .nv.callgraph             --------------------------
	.section	.nv.callgraph,"",@"SHT_CUDA_CALLGRAPH"
	.align	4
	.sectionentsize	8
	.align		4
        /*0000*/ 	.word	0x00000000
	.align		4
        /*0004*/ 	.word	0xffffffff
	.align		4
        /*0008*/ 	.word	0x00000000
	.align		4
        /*000c*/ 	.word	0xfffffffe
	.align		4
        /*0010*/ 	.word	0x00000000
	.align		4
        /*0014*/ 	.word	0xfffffffd
	.align		4
        /*0018*/ 	.word	0x00000000
	.align		4
        /*001c*/ 	.word	0xfffffffc


//--------------------- .text._Z10addVectorsiPfS_S_ --------------------------
	.section	.text._Z10addVectorsiPfS_S_,"ax",@progbits
	.align	128
        .global         _Z10addVectorsiPfS_S_
        .type           _Z10addVectorsiPfS_S_,@function
        .size           _Z10addVectorsiPfS_S_,(.L_x_2 - _Z10addVectorsiPfS_S_)
        .other          _Z10addVectorsiPfS_S_,@"STO_CUDA_ENTRY STV_DEFAULT"
_Z10addVectorsiPfS_S_:
.text._Z10addVectorsiPfS_S_:
[----:B------:R-:W-:Y:S01]  /*0000*/  LDC R1, c[0x0][0x37c] ;  /* 0x0000df00ff017b82 */ /* 0x000fe20000000800 */
[----:B------:R-:W0:Y:S07]  /*0010*/  S2R R0, SR_TID.X ;  /* 0x0000000000007919 */ /* 0x000e2e0000002100 */
[----:B------:R-:W0:Y:S01]  /*0020*/  S2UR UR4, SR_CTAID.X ;  /* 0x00000000000479c3 */ /* 0x000e220000002500 */
[----:B------:R-:W1:Y:S07]  /*0030*/  LDCU UR5, c[0x0][0x380] ;  /* 0x00007000ff0577ac */ /* 0x000e6e0008000800 */
[----:B------:R-:W0:Y:S02]  /*0040*/  LDC R9, c[0x0][0x360] ;  /* 0x0000d800ff097b82 */ /* 0x000e240000000800 */
[----:B0-----:R-:W-:-:S05]  /*0050*/  IMAD R9, R9, UR4, R0 ;  /* 0x0000000409097c24 */ /* 0x001fca000f8e0200 */
[----:B-1----:R-:W-:-:S13]  /*0060*/  ISETP.GE.AND P0, PT, R9, UR5, PT ;  /* 0x0000000509007c0c */ /* 0x002fda000bf06270 */
[----:B------:R-:W-:Y:S05]  /*0070*/  @P0 EXIT ;  /* 0x000000000000094d */ /* 0x000fea0003800000 */
[----:B------:R-:W0:Y:S01]  /*0080*/  LDC.64 R2, c[0x0][0x388] ;  /* 0x0000e200ff027b82 */ /* 0x000e220000000a00 */
[----:B------:R-:W1:Y:S07]  /*0090*/  LDCU.64 UR4, c[0x0][0x358] ;  /* 0x00006b00ff0477ac */ /* 0x000e6e0008000a00 */
[----:B------:R-:W2:Y:S08]  /*00a0*/  LDC.64 R4, c[0x0][0x390] ;  /* 0x0000e400ff047b82 */ /* 0x000eb00000000a00 */
[----:B------:R-:W3:Y:S01]  /*00b0*/  LDC.64 R6, c[0x0][0x398] ;  /* 0x0000e600ff067b82 */ /* 0x000ee20000000a00 */
[----:B0-----:R-:W-:-:S06]  /*00c0*/  IMAD.WIDE R2, R9, 0x4, R2 ;  /* 0x0000000409027825 */ /* 0x001fcc00078e0202 */
[----:B-1----:R-:W4:Y:S01]  /*00d0*/  LDG.E R2, desc[UR4][R2.64] ;  /* 0x0000000402027981 */ /* 0x002f22000c1e1900 */
[----:B--2---:R-:W-:-:S06]  /*00e0*/  IMAD.WIDE R4, R9, 0x4, R4 ;  /* 0x0000000409047825 */ /* 0x004fcc00078e0204 */
[----:B------:R-:W4:Y:S01]  /*00f0*/  LDG.E R5, desc[UR4][R4.64] ;  /* 0x0000000404057981 */ /* 0x000f22000c1e1900 */
[----:B---3--:R-:W-:-:S04]  /*0100*/  IMAD.WIDE R6, R9, 0x4, R6 ;  /* 0x0000000409067825 */ /* 0x008fc800078e0206 */
[----:B----4-:R-:W-:-:S05]  /*0110*/  FADD R9, R2, R5 ;  /* 0x0000000502097221 */ /* 0x010fca0000000000 */
[----:B------:R-:W-:Y:S01]  /*0120*/  STG.E desc[UR4][R6.64], R9 ;  /* 0x0000000906007986 */ /* 0x000fe2000c101904 */
[----:B------:R-:W-:Y:S05]  /*0130*/  EXIT ;  /* 0x000000000000794d */ /* 0x000fea0003800000 */
.L_x_0:
[----:B------:R-:W-:-:S00]  /*0140*/  BRA `(.L_x_0) ;  /* 0xfffffffc00fc7947 */ /* 0x000fc0000383ffff */
[----:B------:R-:W-:-:S00]  /*0150*/  NOP ;  /* 0x0000000000007918 */ /* 0x000fc00000000000 */
        /* <DEDUP_REMOVED lines=10> */
.L_x_2:


//--------------------- .text._Z10initializeiPfS_S_ --------------------------
	.section	.text._Z10initializeiPfS_S_,"ax",@progbits
	.align	128
        .global         _Z10initializeiPfS_S_
        .type           _Z10initializeiPfS_S_,@function
        .size           _Z10initializeiPfS_S_,(.L_x_3 - _Z10initializeiPfS_S_)
        .other          _Z10initializeiPfS_S_,@"STO_CUDA_ENTRY STV_DEFAULT"
_Z10initializeiPfS_S_:
.text._Z10initializeiPfS_S_:
        /* <DEDUP_REMOVED lines=9> */
[----:B------:R-:W1:Y:S01]  /*0090*/  LDCU.64 UR4, c[0x0][0x358] ;  /* 0x00006b00ff0477ac */ /* 0x000e620008000a00 */
[C---:B------:R-:W-:Y:S02]  /*00a0*/  IADD3 R0, PT, PT, R9.reuse, 0x1, RZ ;  /* 0x0000000109007810 */ /* 0x040fe40007ffe0ff */
[----:B------:R-:W-:-:S04]  /*00b0*/  IADD3 R8, PT, PT, -R9, 0x1, RZ ;  /* 0x0000000109087810 */ /* 0x000fc80007ffe1ff */
[----:B------:R-:W2:Y:S01]  /*00c0*/  LDC.64 R4, c[0x0][0x388] ;  /* 0x0000e200ff047b82 */ /* 0x000ea20000000a00 */
[----:B------:R-:W-:-:S07]  /*00d0*/  I2FP.F32.S32 R11, R8 ;  /* 0x00000008000b7245 */ /* 0x000fce0000201400 */
[----:B------:R-:W3:Y:S01]  /*00e0*/  LDC.64 R6, c[0x0][0x390] ;  /* 0x0000e400ff067b82 */ /* 0x000ee20000000a00 */
[----:B0-----:R-:W-:-:S05]  /*00f0*/  IMAD.WIDE R2, R9, 0x4, R2 ;  /* 0x0000000409027825 */ /* 0x001fca00078e0202 */
[----:B-1----:R-:W-:Y:S01]  /*0100*/  STG.E desc[UR4][R2.64], RZ ;  /* 0x000000ff02007986 */ /* 0x002fe2000c101904 */
[----:B--2---:R-:W-:-:S04]  /*0110*/  IMAD.WIDE R4, R9, 0x4, R4 ;  /* 0x0000000409047825 */ /* 0x004fc800078e0204 */
[----:B---3--:R-:W-:Y:S01]  /*0120*/  IMAD.WIDE R6, R9, 0x4, R6 ;  /* 0x0000000409067825 */ /* 0x008fe200078e0206 */
[----:B------:R-:W-:-:S05]  /*0130*/  I2FP.F32.S32 R9, R0 ;  /* 0x0000000000097245 */ /* 0x000fca0000201400 */
[----:B------:R-:W-:Y:S04]  /*0140*/  STG.E desc[UR4][R4.64], R9 ;  /* 0x0000000904007986 */ /* 0x000fe8000c101904 */
[----:B------:R-:W-:Y:S01]  /*0150*/  STG.E desc[UR4][R6.64], R11 ;  /* 0x0000000b06007986 */ /* 0x000fe2000c101904 */
[----:B------:R-:W-:Y:S05]  /*0160*/  EXIT ;  /* 0x000000000000794d */ /* 0x000fea0003800000 */
.L_x_1:
        /* <DEDUP_REMOVED lines=9> */
.L_x_3:


//--------------------- .nv.shared.reserved.0     --------------------------
	.section	.nv.shared.reserved.0,"aw",@nobits
	.weak		__nv_reservedSMEM_offset_0_alias
	.size		__nv_reservedSMEM_offset_0_alias, 0, 64
	.other		__nv_reservedSMEM_offset_0_alias,@"STO_CUDA_RESERVED_SHARED STV_DEFAULT"
__nv_reservedSMEM_offset_0_alias:
	.zero		0
	.zero		64


//--------------------- .nv.constant0._Z10addVectorsiPfS_S_ --------------------------
	.section	.nv.constant0._Z10addVectorsiPfS_S_,"a",@progbits
	.sectionflags	@""
	.align	4
.nv.constant0._Z10addVectorsiPfS_S_:
	.zero		928


//--------------------- .nv.constant0._Z10initializeiPfS_S_ --------------------------
	.section	.nv.constant0._Z10initializeiPfS_S_,"a",@progbits
	.sectionflags	@""
	.align	4
.nv.constant0._Z10initializeiPfS_S_:
	.zero		928


//--------------------- SYMBOLS --------------------------

	.type		.nv.reservedSmem.offset0,@object
	.size		.nv.reservedSmem.offset0,0x4
